	.headerflags	@"EF_CUDA_TEXMODE_UNIFIED EF_CUDA_64BIT_ADDRESS EF_CUDA_ACCELERATORS EF_CUDA_SM90 EF_CUDA_VIRTUAL_SM(EF_CUDA_SM90)"
	.elftype	@"ET_EXEC"


//--------------------- .nv.info                  --------------------------
	.section	.nv.info,"",@"SHT_CUDA_INFO"
	.align	4


	//----- nvinfo : EIATTR_REGCOUNT
	.align		4
        /*0000*/ 	.byte	0x04, 0x2f
        /*0002*/ 	.short	(.L_1 - .L_0)
	.align		4
.L_0:
        /*0004*/ 	.word	index@(triton_poi_fused_add_relu_3)
        /*0008*/ 	.word	0x0000001e


	//----- nvinfo : EIATTR_MIN_STACK_SIZE
	.align		4
.L_1:
        /*000c*/ 	.byte	0x04, 0x12
        /*000e*/ 	.short	(.L_3 - .L_2)
	.align		4
.L_2:
        /*0010*/ 	.word	index@(triton_poi_fused_add_relu_3)
        /*0014*/ 	.word	0x00000000


	//----- nvinfo : EIATTR_FRAME_SIZE
	.align		4
.L_3:
        /*0018*/ 	.byte	0x04, 0x11
        /*001a*/ 	.short	(.L_5 - .L_4)
	.align		4
.L_4:
        /*001c*/ 	.word	index@(triton_poi_fused_add_relu_3)
        /*0020*/ 	.word	0x00000000


	//----- nvinfo : EIATTR_MIN_STACK_SIZE
	.align		4
.L_5:
        /*0024*/ 	.byte	0x04, 0x12
        /*0026*/ 	.short	(.L_7 - .L_6)
	.align		4
.L_6:
        /*0028*/ 	.word	index@(triton_poi_fused_add_relu_3)
        /*002c*/ 	.word	0x00000000
.L_7:


//--------------------- .nv.info.triton_poi_fused_add_relu_3 --------------------------
	.section	.nv.info.triton_poi_fused_add_relu_3,"",@"SHT_CUDA_INFO"
	.sectionflags	@""
	.align	4


	//----- nvinfo : EIATTR_CUDA_API_VERSION
	.align		4
        /*0000*/ 	.byte	0x04, 0x37
        /*0002*/ 	.short	(.L_9 - .L_8)
.L_8:
        /*0004*/ 	.word	0x0000007c


	//----- nvinfo : EIATTR_KPARAM_INFO
	.align		4
.L_9:
        /*0008*/ 	.byte	0x04, 0x17
        /*000a*/ 	.short	(.L_11 - .L_10)
.L_10:
        /*000c*/ 	.word	0x00000000
        /*0010*/ 	.short	0x0012
        /*0012*/ 	.short	0x0090
        /*0014*/ 	.byte	0x00, 0xf0, 0x11, 0x00


	//----- nvinfo : EIATTR_KPARAM_INFO
	.align		4
.L_11:
        /*0018*/ 	.byte	0x04, 0x17
        /*001a*/ 	.short	(.L_13 - .L_12)
.L_12:
        /*001c*/ 	.word	0x00000000
        /*0020*/ 	.short	0x0011
        /*0022*/ 	.short	0x0088
        /*0024*/ 	.byte	0x00, 0xf4, 0x21, 0x00


	//----- nvinfo : EIATTR_KPARAM_INFO
	.align		4
.L_13:
        /*0028*/ 	.byte	0x04, 0x17
        /*002a*/ 	.short	(.L_15 - .L_14)
.L_14:
        /*002c*/ 	.word	0x00000000
        /*0030*/ 	.short	0x0010
        /*0032*/ 	.short	0x0080
        /*0034*/ 	.byte	0x00, 0xf4, 0x21, 0x00


	//----- nvinfo : EIATTR_KPARAM_INFO
	.align		4
.L_15:
        /*0038*/ 	.byte	0x04, 0x17
        /*003a*/ 	.short	(.L_17 - .L_16)
.L_16:
        /*003c*/ 	.word	0x00000000
        /*0040*/ 	.short	0x000f
        /*0042*/ 	.short	0x0078
        /*0044*/ 	.byte	0x00, 0xf4, 0x21, 0x00


	//----- nvinfo : EIATTR_KPARAM_INFO
	.align		4
.L_17:
        /*0048*/ 	.byte	0x04, 0x17
        /*004a*/ 	.short	(.L_19 - .L_18)
.L_18:
        /*004c*/ 	.word	0x00000000
        /*0050*/ 	.short	0x000e
        /*0052*/ 	.short	0x0070
        /*0054*/ 	.byte	0x00, 0xf4, 0x21, 0x00


	//----- nvinfo : EIATTR_KPARAM_INFO
	.align		4
.L_19:
        /*0058*/ 	.byte	0x04, 0x17
        /*005a*/ 	.short	(.L_21 - .L_20)
.L_20:
        /*005c*/ 	.word	0x00000000
        /*0060*/ 	.short	0x000d
        /*0062*/ 	.short	0x0068
        /*0064*/ 	.byte	0x00, 0xf4, 0x21, 0x00


	//----- nvinfo : EIATTR_KPARAM_INFO
	.align		4
.L_21:
        /*0068*/ 	.byte	0x04, 0x17
        /*006a*/ 	.short	(.L_23 - .L_22)
.L_22:
        /*006c*/ 	.word	0x00000000
        /*0070*/ 	.short	0x000c
        /*0072*/ 	.short	0x0060
        /*0074*/ 	.byte	0x00, 0xf4, 0x21, 0x00


	//----- nvinfo : EIATTR_KPARAM_INFO
	.align		4
.L_23:
        /*0078*/ 	.byte	0x04, 0x17
        /*007a*/ 	.short	(.L_25 - .L_24)
.L_24:
        /*007c*/ 	.word	0x00000000
        /*0080*/ 	.short	0x000b
        /*0082*/ 	.short	0x0058
        /*0084*/ 	.byte	0x00, 0xf4, 0x21, 0x00


	//----- nvinfo : EIATTR_KPARAM_INFO
	.align		4
.L_25:
        /*0088*/ 	.byte	0x04, 0x17
        /*008a*/ 	.short	(.L_27 - .L_26)
.L_26:
        /*008c*/ 	.word	0x00000000
        /*0090*/ 	.short	0x000a
        /*0092*/ 	.short	0x0050
        /*0094*/ 	.byte	0x00, 0xf4, 0x21, 0x00


	//----- nvinfo : EIATTR_KPARAM_INFO
	.align		4
.L_27:
        /*0098*/ 	.byte	0x04, 0x17
        /*009a*/ 	.short	(.L_29 - .L_28)
.L_28:
        /*009c*/ 	.word	0x00000000
        /*00a0*/ 	.short	0x0009
        /*00a2*/ 	.short	0x0048
        /*00a4*/ 	.byte	0x00, 0xf4, 0x21, 0x00


	//----- nvinfo : EIATTR_KPARAM_INFO
	.align		4
.L_29:
        /*00a8*/ 	.byte	0x04, 0x17
        /*00aa*/ 	.short	(.L_31 - .L_30)
.L_30:
        /*00ac*/ 	.word	0x00000000
        /*00b0*/ 	.short	0x0008
        /*00b2*/ 	.short	0x0040
        /*00b4*/ 	.byte	0x00, 0xf4, 0x21, 0x00


	//----- nvinfo : EIATTR_KPARAM_INFO
	.align		4
.L_31:
        /*00b8*/ 	.byte	0x04, 0x17
        /*00ba*/ 	.short	(.L_33 - .L_32)
.L_32:
        /*00bc*/ 	.word	0x00000000
        /*00c0*/ 	.short	0x0007
        /*00c2*/ 	.short	0x0038
        /*00c4*/ 	.byte	0x00, 0xf4, 0x21, 0x00


	//----- nvinfo : EIATTR_KPARAM_INFO
	.align		4
.L_33:
        /*00c8*/ 	.byte	0x04, 0x17
        /*00ca*/ 	.short	(.L_35 - .L_34)
.L_34:
        /*00cc*/ 	.word	0x00000000
        /*00d0*/ 	.short	0x0006
        /*00d2*/ 	.short	0x0030
        /*00d4*/ 	.byte	0x00, 0xf4, 0x21, 0x00


	//----- nvinfo : EIATTR_KPARAM_INFO
	.align		4
.L_35:
        /*00d8*/ 	.byte	0x04, 0x17
        /*00da*/ 	.short	(.L_37 - .L_36)
.L_36:
        /*00dc*/ 	.word	0x00000000
        /*00e0*/ 	.short	0x0005
        /*00e2*/ 	.short	0x0028
        /*00e4*/ 	.byte	0x00, 0xf4, 0x21, 0x00


	//----- nvinfo : EIATTR_KPARAM_INFO
	.align		4
.L_37:
        /*00e8*/ 	.byte	0x04, 0x17
        /*00ea*/ 	.short	(.L_39 - .L_38)
.L_38:
        /*00ec*/ 	.word	0x00000000
        /*00f0*/ 	.short	0x0004
        /*00f2*/ 	.short	0x0020
        /*00f4*/ 	.byte	0x00, 0xf4, 0x21, 0x00


	//----- nvinfo : EIATTR_KPARAM_INFO
	.align		4
.L_39:
        /*00f8*/ 	.byte	0x04, 0x17
        /*00fa*/ 	.short	(.L_41 - .L_40)
.L_40:
        /*00fc*/ 	.word	0x00000000
        /*0100*/ 	.short	0x0003
        /*0102*/ 	.short	0x0018
        /*0104*/ 	.byte	0x00, 0xf4, 0x21, 0x00


	//----- nvinfo : EIATTR_KPARAM_INFO
	.align		4
.L_41:
        /*0108*/ 	.byte	0x04, 0x17
        /*010a*/ 	.short	(.L_43 - .L_42)
.L_42:
        /*010c*/ 	.word	0x00000000
        /*0110*/ 	.short	0x0002
        /*0112*/ 	.short	0x0010
        /*0114*/ 	.byte	0x00, 0xf4, 0x21, 0x00


	//----- nvinfo : EIATTR_KPARAM_INFO
	.align		4
.L_43:
        /*0118*/ 	.byte	0x04, 0x17
        /*011a*/ 	.short	(.L_45 - .L_44)
.L_44:
        /*011c*/ 	.word	0x00000000
        /*0120*/ 	.short	0x0001
        /*0122*/ 	.short	0x0008
        /*0124*/ 	.byte	0x00, 0xf4, 0x21, 0x00


	//----- nvinfo : EIATTR_KPARAM_INFO
	.align		4
.L_45:
        /*0128*/ 	.byte	0x04, 0x17
        /*012a*/ 	.short	(.L_47 - .L_46)
.L_46:
        /*012c*/ 	.word	0x00000000
        /*0130*/ 	.short	0x0000
        /*0132*/ 	.short	0x0000
        /*0134*/ 	.byte	0x00, 0xf4, 0x21, 0x00


	//----- nvinfo : EIATTR_SPARSE_MMA_MASK
	.align		4
.L_47:
        /*0138*/ 	.byte	0x03, 0x50
        /*013a*/ 	.short	0x0000


	//----- nvinfo : EIATTR_MAXREG_COUNT
	.align		4
        /*013c*/ 	.byte	0x03, 0x1b
        /*013e*/ 	.short	0x00ff


	//----- nvinfo : EIATTR_EXIT_INSTR_OFFSETS
	.align		4
        /*0140*/ 	.byte	0x04, 0x1c
        /*0142*/ 	.short	(.L_49 - .L_48)


	//   ....[0]....
.L_48:
        /*0144*/ 	.word	0x00000640


	//----- nvinfo : EIATTR_REQNTID
	.align		4
.L_49:
        /*0148*/ 	.byte	0x04, 0x10
        /*014a*/ 	.short	(.L_51 - .L_50)
.L_50:
        /*014c*/ 	.word	0x00000100
        /*0150*/ 	.word	0x00000001
        /*0154*/ 	.word	0x00000001


	//----- nvinfo : EIATTR_CBANK_PARAM_SIZE
	.align		4
.L_51:
        /*0158*/ 	.byte	0x03, 0x19
        /*015a*/ 	.short	0x0094


	//----- nvinfo : EIATTR_PARAM_CBANK
	.align		4
        /*015c*/ 	.byte	0x04, 0x0a
        /*015e*/ 	.short	(.L_53 - .L_52)
	.align		4
.L_52:
        /*0160*/ 	.word	index@(.nv.constant0.triton_poi_fused_add_relu_3)
        /*0164*/ 	.short	0x0210
        /*0166*/ 	.short	0x0094


	//----- nvinfo : EIATTR_SW_WAR
	.align		4
.L_53:
        /*0168*/ 	.byte	0x04, 0x36
        /*016a*/ 	.short	(.L_55 - .L_54)
.L_54:
        /*016c*/ 	.word	0x00000008
.L_55:


//--------------------- .nv.callgraph             --------------------------
	.section	.nv.callgraph,"",@"SHT_CUDA_CALLGRAPH"
	.align	4
	.sectionentsize	8
	.align		4
        /*0000*/ 	.word	0x00000000
	.align		4
        /*0004*/ 	.word	0xffffffff
	.align		4
        /*0008*/ 	.word	0x00000000
	.align		4
        /*000c*/ 	.word	0xfffffffe
	.align		4
        /*0010*/ 	.word	0x00000000
	.align		4
        /*0014*/ 	.word	0xfffffffd
	.align		4
        /*0018*/ 	.word	0x00000000
	.align		4
        /*001c*/ 	.word	0xfffffffc


//--------------------- .text.triton_poi_fused_add_relu_3 --------------------------
	.section	.text.triton_poi_fused_add_relu_3,"ax",@progbits
	.align	128
        .global         triton_poi_fused_add_relu_3
        .type           triton_poi_fused_add_relu_3,@function
        .size           triton_poi_fused_add_relu_3,(.L_x_1 - triton_poi_fused_add_relu_3)
        .other          triton_poi_fused_add_relu_3,@"STO_CUDA_ENTRY STV_DEFAULT"
triton_poi_fused_add_relu_3:
.text.triton_poi_fused_add_relu_3:
[----:B------:R-:W-:Y:S01]  /*0000*/  LDC R1, c[0x0][0x28] ;  /* 0x00000a00ff017b82 */ /* 0x000fe20000000800 */
[----:B------:R-:W1:Y:S07]  /*0010*/  S2R R0, SR_TID.X ;  /* 0x0000000000007919 */ /* 0x000e6e0000002100 */
[----:B------:R-:W2:Y:S01]  /*0020*/  LDC.64 R20, c[0x0][0x218] ;  /* 0x00008600ff147b82 */ /* 0x000ea20000000a00 */
[----:B------:R-:W-:Y:S01]  /*0030*/  ULDC.64 UR4, c[0x0][0x208] ;  /* 0x0000820000047ab9 */ /* 0x000fe20000000a00 */
[----:B------:R-:W3:Y:S06]  /*0040*/  S2R R3, SR_CTAID.X ;  /* 0x0000000000037919 */ /* 0x000eec0000002500 */
[----:B------:R-:W4:Y:S08]  /*0050*/  LDC.64 R6, c[0x0][0x210] ;  /* 0x00008400ff067b82 */ /* 0x000f300000000a00 */
[----:B------:R-:W5:Y:S08]  /*0060*/  LDC.64 R16, c[0x0][0x220] ;  /* 0x00008800ff107b82 */ /* 0x000f700000000a00 */
[----:B------:R-:W5:Y:S01]  /*0070*/  LDC.64 R14, c[0x0][0x228] ;  /* 0x00008a00ff0e7b82 */ /* 0x000f620000000a00 */
[----:B-1----:R-:W-:-:S07]  /*0080*/  SHF.L.U32 R0, R0, 0x1, RZ ;  /* 0x0000000100007819 */ /* 0x002fce00000006ff */
[----:B------:R-:W1:Y:S01]  /*0090*/  LDC.64 R12, c[0x0][0x230] ;  /* 0x00008c00ff0c7b82 */ /* 0x000e620000000a00 */
[----:B------:R-:W-:-:S04]  /*00a0*/  LOP3.LUT R0, R0, 0x1fe, RZ, 0xc0, !PT ;  /* 0x000001fe00007812 */ /* 0x000fc800078ec0ff */
[----:B---3--:R-:W-:-:S03]  /*00b0*/  LEA R2, R3, R0, 0x9 ;  /* 0x0000000003027211 */ /* 0x008fc600078e48ff */
[----:B------:R-:W3:Y:S02]  /*00c0*/  LDC.64 R10, c[0x0][0x238] ;  /* 0x00008e00ff0a7b82 */ /* 0x000ee40000000a00 */
[----:B--2---:R-:W-:-:S06]  /*00d0*/  IMAD.WIDE R20, R2, 0x4, R20 ;  /* 0x0000000402147825 */ /* 0x004fcc00078e0214 */
[----:B------:R-:W2:Y:S01]  /*00e0*/  LDC.64 R8, c[0x0][0x240] ;  /* 0x00009000ff087b82 */ /* 0x000ea20000000a00 */
[C---:B----4-:R-:W-:Y:S01]  /*00f0*/  IMAD.WIDE R6, R2.reuse, 0x4, R6 ;  /* 0x0000000402067825 */ /* 0x050fe200078e0206 */
[----:B------:R-:W4:Y:S03]  /*0100*/  LDG.E.64 R20, desc[UR4][R20.64] ;  /* 0x0000000414147981 */ /* 0x000f26000c1e1b00 */
[C---:B-----5:R-:W-:Y:S01]  /*0110*/  IMAD.WIDE R18, R2.reuse, 0x4, R16 ;  /* 0x0000000402127825 */ /* 0x060fe200078e0210 */
[----:B------:R-:W4:Y:S02]  /*0120*/  LDG.E.64 R24, desc[UR4][R6.64] ;  /* 0x0000000406187981 */ /* 0x000f24000c1e1b00 */
[----:B------:R-:W5:Y:S01]  /*0130*/  LDC.64 R4, c[0x0][0x248] ;  /* 0x00009200ff047b82 */ /* 0x000f620000000a00 */
[C---:B0-----:R-:W-:Y:S02]  /*0140*/  IMAD.WIDE R16, R2.reuse, 0x4, R14 ;  /* 0x0000000402107825 */ /* 0x041fe400078e020e */
[----:B------:R-:W4:Y:S02]  /*0150*/  LDG.E.64 R18, desc[UR4][R18.64] ;  /* 0x0000000412127981 */ /* 0x000f24000c1e1b00 */
[----:B-1----:R-:W-:-:S02]  /*0160*/  IMAD.WIDE R14, R2, 0x4, R12 ;  /* 0x00000004020e7825 */ /* 0x002fc400078e020c */
[----:B------:R-:W4:Y:S01]  /*0170*/  LDG.E.64 R16, desc[UR4][R16.64] ;  /* 0x0000000410107981 */ /* 0x000f22000c1e1b00 */
[----:B------:R-:W0:Y:S01]  /*0180*/  LDC.64 R22, c[0x0][0x258] ;  /* 0x00009600ff167b82 */ /* 0x000e220000000a00 */
[C---:B---3--:R-:W-:Y:S02]  /*0190*/  IMAD.WIDE R12, R2.reuse, 0x4, R10 ;  /* 0x00000004020c7825 */ /* 0x048fe400078e020a */
[----:B------:R-:W3:Y:S04]  /*01a0*/  LDG.E.64 R14, desc[UR4][R14.64] ;  /* 0x000000040e0e7981 */ /* 0x000ee8000c1e1b00 */
[----:B------:R-:W3:Y:S01]  /*01b0*/  LDG.E.64 R12, desc[UR4][R12.64] ;  /* 0x000000040c0c7981 */ /* 0x000ee2000c1e1b00 */
[C---:B--2---:R-:W-:Y:S01]  /*01c0*/  IMAD.WIDE R10, R2.reuse, 0x4, R8 ;  /* 0x00000004020a7825 */ /* 0x044fe200078e0208 */
[----:B------:R-:W1:Y:S05]  /*01d0*/  LDC.64 R26, c[0x0][0x288] ;  /* 0x0000a200ff1a7b82 */ /* 0x000e6a0000000a00 */
[----:B------:R-:W2:Y:S03]  /*01e0*/  LDG.E.64 R10, desc[UR4][R10.64] ;  /* 0x000000040a0a7981 */ /* 0x000ea6000c1e1b00 */
[----:B------:R-:W1:Y:S01]  /*01f0*/  LDC.64 R8, c[0x0][0x250] ;  /* 0x00009400ff087b82 */ /* 0x000e620000000a00 */
[----:B-----5:R-:W-:-:S06]  /*0200*/  IMAD.WIDE R4, R2, 0x4, R4 ;  /* 0x0000000402047825 */ /* 0x020fcc00078e0204 */
[----:B------:R-:W5:Y:S01]  /*0210*/  LDG.E.64 R4, desc[UR4][R4.64] ;  /* 0x0000000404047981 */ /* 0x000f62000c1e1b00 */
[----:B0-----:R-:W-:-:S06]  /*0220*/  IMAD.WIDE R22, R2, 0x4, R22 ;  /* 0x0000000402167825 */ /* 0x001fcc00078e0216 */
[----:B------:R-:W5:Y:S01]  /*0230*/  LDG.E.64 R22, desc[UR4][R22.64] ;  /* 0x0000000416167981 */ /* 0x000f62000c1e1b00 */
[----:B-1----:R-:W-:-:S06]  /*0240*/  IMAD.WIDE R8, R2, 0x4, R8 ;  /* 0x0000000402087825 */ /* 0x002fcc00078e0208 */
[----:B------:R-:W5:Y:S01]  /*0250*/  LDG.E.64 R8, desc[UR4][R8.64] ;  /* 0x0000000408087981 */ /* 0x000f62000c1e1b00 */
[----:B------:R-:W-:-:S06]  /*0260*/  IMAD.WIDE R26, R2, 0x4, R26 ;  /* 0x00000004021a7825 */ /* 0x000fcc00078e021a */
[----:B------:R-:W5:Y:S01]  /*0270*/  LDG.E.64 R26, desc[UR4][R26.64] ;  /* 0x000000041a1a7981 */ /* 0x000f62000c1e1b00 */
[----:B----4-:R-:W-:Y:S01]  /*0280*/  FADD R3, R20, R24 ;  /* 0x0000001814037221 */ /* 0x010fe20000000000 */
[----:B------:R-:W-:Y:S02]  /*0290*/  FADD R0, R21, R25 ;  /* 0x0000001915007221 */ /* 0x000fe40000000000 */
[----:B------:R-:W0:Y:S01]  /*02a0*/  LDC.64 R20, c[0x0][0x260] ;  /* 0x00009800ff147b82 */ /* 0x000e220000000a00 */
[----:B------:R-:W-:Y:S01]  /*02b0*/  FADD R3, R18, R3 ;  /* 0x0000000312037221 */ /* 0x000fe20000000000 */
[----:B------:R-:W-:-:S06]  /*02c0*/  FADD R0, R19, R0 ;  /* 0x0000000013007221 */ /* 0x000fcc0000000000 */
[----:B------:R-:W1:Y:S01]  /*02d0*/  LDC.64 R18, c[0x0][0x268] ;  /* 0x00009a00ff127b82 */ /* 0x000e620000000a00 */
[----:B------:R-:W-:Y:S01]  /*02e0*/  FADD R3, R16, R3 ;  /* 0x0000000310037221 */ /* 0x000fe20000000000 */
[----:B------:R-:W-:-:S03]  /*02f0*/  FADD R0, R17, R0 ;  /* 0x0000000011007221 */ /* 0x000fc60000000000 */
[----:B---3--:R-:W-:-:S03]  /*0300*/  FADD R3, R14, R3 ;  /* 0x000000030e037221 */ /* 0x008fc60000000000 */
[----:B------:R-:W3:Y:S01]  /*0310*/  LDC.64 R16, c[0x0][0x270] ;  /* 0x00009c00ff107b82 */ /* 0x000ee20000000a00 */
[----:B------:R-:W-:Y:S01]  /*0320*/  FADD R0, R15, R0 ;  /* 0x000000000f007221 */ /* 0x000fe20000000000 */
[----:B------:R-:W-:-:S03]  /*0330*/  FADD R3, R12, R3 ;  /* 0x000000030c037221 */ /* 0x000fc60000000000 */
[----:B------:R-:W-:-:S03]  /*0340*/  FADD R0, R13, R0 ;  /* 0x000000000d007221 */ /* 0x000fc60000000000 */
[----:B------:R-:W4:Y:S01]  /*0350*/  LDC.64 R14, c[0x0][0x278] ;  /* 0x00009e00ff0e7b82 */ /* 0x000f220000000a00 */
[----:B--2---:R-:W-:-:S07]  /*0360*/  FADD R3, R10, R3 ;  /* 0x000000030a037221 */ /* 0x004fce0000000000 */
[----:B------:R-:W2:Y:S01]  /*0370*/  LDC.64 R12, c[0x0][0x280] ;  /* 0x0000a000ff0c7b82 */ /* 0x000ea20000000a00 */
[----:B------:R-:W-:Y:S01]  /*0380*/  FADD R0, R11, R0 ;  /* 0x000000000b007221 */ /* 0x000fe20000000000 */
[----:B0-----:R-:W-:-:S06]  /*0390*/  IMAD.WIDE R20, R2, 0x4, R20 ;  /* 0x0000000402147825 */ /* 0x001fcc00078e0214 */
[----:B------:R-:W0:Y:S01]  /*03a0*/  LDC.64 R10, c[0x0][0x290] ;  /* 0x0000a400ff0a7b82 */ /* 0x000e220000000a00 */
[C---:B-1----:R-:W-:Y:S01]  /*03b0*/  IMAD.WIDE R18, R2.reuse, 0x4, R18 ;  /* 0x0000000402127825 */ /* 0x042fe200078e0212 */
[----:B------:R-:W5:Y:S03]  /*03c0*/  LDG.E.64 R20, desc[UR4][R20.64] ;  /* 0x0000000414147981 */ /* 0x000f66000c1e1b00 */
[C---:B---3--:R-:W-:Y:S02]  /*03d0*/  IMAD.WIDE R16, R2.reuse, 0x4, R16 ;  /* 0x0000000402107825 */ /* 0x048fe400078e0210 */
[----:B------:R-:W3:Y:S01]  /*03e0*/  LDG.E.64 R18, desc[UR4][R18.64] ;  /* 0x0000000412127981 */ /* 0x000ee2000c1e1b00 */
[----:B------:R-:W1:Y:S01]  /*03f0*/  LDC.64 R24, c[0x0][0x298] ;  /* 0x0000a600ff187b82 */ /* 0x000e620000000a00 */
[C---:B----4-:R-:W-:Y:S02]  /*0400*/  IMAD.WIDE R14, R2.reuse, 0x4, R14 ;  /* 0x00000004020e7825 */ /* 0x050fe400078e020e */
[----:B------:R-:W4:Y:S04]  /*0410*/  LDG.E.64 R16, desc[UR4][R16.64] ;  /* 0x0000000410107981 */ /* 0x000f28000c1e1b00 */
[----:B------:R-:W4:Y:S01]  /*0420*/  LDG.E.64 R14, desc[UR4][R14.64] ;  /* 0x000000040e0e7981 */ /* 0x000f22000c1e1b00 */
[----:B--2---:R-:W-:-:S06]  /*0430*/  IMAD.WIDE R12, R2, 0x4, R12 ;  /* 0x00000004020c7825 */ /* 0x004fcc00078e020c */
[----:B------:R-:W2:Y:S01]  /*0440*/  LDG.E.64 R12, desc[UR4][R12.64] ;  /* 0x000000040c0c7981 */ /* 0x000ea2000c1e1b00 */
[----:B0-----:R-:W-:-:S06]  /*0450*/  IMAD.WIDE R10, R2, 0x4, R10 ;  /* 0x00000004020a7825 */ /* 0x001fcc00078e020a */
[----:B------:R-:W2:Y:S01]  /*0460*/  LDG.E.64 R10, desc[UR4][R10.64] ;  /* 0x000000040a0a7981 */ /* 0x000ea2000c1e1b00 */
[----:B-1----:R-:W-:-:S06]  /*0470*/  IMAD.WIDE R24, R2, 0x4, R24 ;  /* 0x0000000402187825 */ /* 0x002fcc00078e0218 */
[----:B------:R-:W2:Y:S01]  /*0480*/  LDG.E.64 R24, desc[UR4][R24.64] ;  /* 0x0000000418187981 */ /* 0x000ea2000c1e1b00 */
[----:B-----5:R-:W-:Y:S01]  /*0490*/  FADD R3, R4, R3 ;  /* 0x0000000304037221 */ /* 0x020fe20000000000 */
[----:B------:R-:W-:-:S03]  /*04a0*/  FADD R0, R5, R0 ;  /* 0x0000000005007221 */ /* 0x000fc60000000000 */
[----:B------:R-:W-:Y:S01]  /*04b0*/  FADD R3, R8, R3 ;  /* 0x0000000308037221 */ /* 0x000fe20000000000 */
[----:B------:R-:W-:-:S03]  /*04c0*/  FADD R0, R9, R0 ;  /* 0x0000000009007221 */ /* 0x000fc60000000000 */
[----:B------:R-:W-:Y:S01]  /*04d0*/  FADD R3, R22, R3 ;  /* 0x0000000316037221 */ /* 0x000fe20000000000 */
[----:B------:R-:W-:-:S03]  /*04e0*/  FADD R0, R23, R0 ;  /* 0x0000000017007221 */ /* 0x000fc60000000000 */
[----:B------:R-:W-:Y:S01]  /*04f0*/  FADD R3, R20, R3 ;  /* 0x0000000314037221 */ /* 0x000fe20000000000 */
[----:B------:R-:W-:-:S03]  /*0500*/  FADD R0, R21, R0 ;  /* 0x0000000015007221 */ /* 0x000fc60000000000 */
[----:B---3--:R-:W-:Y:S01]  /*0510*/  FADD R3, R18, R3 ;  /* 0x0000000312037221 */ /* 0x008fe20000000000 */
[----:B------:R-:W-:-:S03]  /*0520*/  FADD R0, R19, R0 ;  /* 0x0000000013007221 */ /* 0x000fc60000000000 */
[----:B----4-:R-:W-:Y:S01]  /*0530*/  FADD R3, R16, R3 ;  /* 0x0000000310037221 */ /* 0x010fe20000000000 */
[----:B------:R-:W-:-:S03]  /*0540*/  FADD R0, R17, R0 ;  /* 0x0000000011007221 */ /* 0x000fc60000000000 */
[----:B------:R-:W-:Y:S01]  /*0550*/  FADD R3, R14, R3 ;  /* 0x000000030e037221 */ /* 0x000fe20000000000 */
[----:B------:R-:W-:-:S03]  /*0560*/  FADD R0, R15, R0 ;  /* 0x000000000f007221 */ /* 0x000fc60000000000 */
[----:B--2---:R-:W-:Y:S01]  /*0570*/  FADD R3, R12, R3 ;  /* 0x000000030c037221 */ /* 0x004fe20000000000 */
[----:B------:R-:W-:-:S03]  /*0580*/  FADD R0, R13, R0 ;  /* 0x000000000d007221 */ /* 0x000fc60000000000 */
[----:B------:R-:W-:Y:S01]  /*0590*/  FADD R3, R26, R3 ;  /* 0x000000031a037221 */ /* 0x000fe20000000000 */
[----:B------:R-:W-:-:S03]  /*05a0*/  FADD R0, R27, R0 ;  /* 0x000000001b007221 */ /* 0x000fc60000000000 */
[----:B------:R-:W-:Y:S01]  /*05b0*/  FADD R3, R10, R3 ;  /* 0x000000030a037221 */ /* 0x000fe20000000000 */
[----:B------:R-:W-:-:S04]  /*05c0*/  FADD R0, R11, R0 ;  /* 0x000000000b007221 */ /* 0x000fc80000000000 */
[----:B------:R-:W-:Y:S01]  /*05d0*/  FSETP.GEU.AND P0, PT, R3, -R24, PT ;  /* 0x800000180300720b */ /* 0x000fe20003f0e000 */
[----:B------:R-:W-:Y:S01]  /*05e0*/  FADD R3, R24, R3 ;  /* 0x0000000318037221 */ /* 0x000fe20000000000 */
[----:B------:R-:W-:Y:S01]  /*05f0*/  FADD R2, R25, R0 ;  /* 0x0000000019027221 */ /* 0x000fe20000000000 */
[----:B------:R-:W-:-:S03]  /*0600*/  FSETP.GEU.AND P1, PT, R0, -R25, PT ;  /* 0x800000190000720b */ /* 0x000fc60003f2e000 */
[----:B------:R-:W-:Y:S02]  /*0610*/  FSEL R4, R3, RZ, P0 ;  /* 0x000000ff03047208 */ /* 0x000fe40000000000 */
[----:B------:R-:W-:-:S05]  /*0620*/  FSEL R5, R2, RZ, P1 ;  /* 0x000000ff02057208 */ /* 0x000fca0000800000 */
[----:B------:R-:W-:Y:S01]  /*0630*/  STG.E.64 desc[UR4][R6.64], R4 ;  /* 0x0000000406007986 */ /* 0x000fe2000c101b04 */
[----:B------:R-:W-:Y:S05]  /*0640*/  EXIT ;  /* 0x000000000000794d */ /* 0x000fea0003800000 */
.L_x_0:
[----:B------:R-:W-:-:S00]  /*0650*/  BRA `(.L_x_0) ;  /* 0xfffffffc00fc7947 */ /* 0x000fc0000383ffff */
[----:B------:R-:W-:-:S00]  /*0660*/  NOP ;  /* 0x0000000000007918 */ /* 0x000fc00000000000 */
        /* <DEDUP_REMOVED lines=9> */
.L_x_1:


//--------------------- .nv.constant0.triton_poi_fused_add_relu_3 --------------------------
	.section	.nv.constant0.triton_poi_fused_add_relu_3,"a",@progbits
	.sectionflags	@""
	.align	4
.nv.constant0.triton_poi_fused_add_relu_3:
	.zero		676
